//
// Generated by NVIDIA NVVM Compiler
//
// Compiler Build ID: CL-36424714
// Cuda compilation tools, release 13.0, V13.0.88
// Based on NVVM 20.0.0
//

.version 9.0
.target sm_100
.address_size 64

	// .globl	_Z20MultiplicaMatricesCUPiiiS_iiS_
// _ZZ20MultiplicaMatricesCUPiiiS_iiS_E3A_s has been demoted
// _ZZ20MultiplicaMatricesCUPiiiS_iiS_E3B_s has been demoted

.visible .entry _Z20MultiplicaMatricesCUPiiiS_iiS_(
	.param .u64 .ptr .align 1 _Z20MultiplicaMatricesCUPiiiS_iiS__param_0,
	.param .u32 _Z20MultiplicaMatricesCUPiiiS_iiS__param_1,
	.param .u32 _Z20MultiplicaMatricesCUPiiiS_iiS__param_2,
	.param .u64 .ptr .align 1 _Z20MultiplicaMatricesCUPiiiS_iiS__param_3,
	.param .u32 _Z20MultiplicaMatricesCUPiiiS_iiS__param_4,
	.param .u32 _Z20MultiplicaMatricesCUPiiiS_iiS__param_5,
	.param .u64 .ptr .align 1 _Z20MultiplicaMatricesCUPiiiS_iiS__param_6
)
{
	.reg .pred 	%p<3>;
	.reg .b32 	%r<78>;
	.reg .b32 	%f<131>;
	.reg .b64 	%rd<13>;
	// demoted variable
	.shared .align 4 .b8 _ZZ20MultiplicaMatricesCUPiiiS_iiS_E3A_s[4096];
	// demoted variable
	.shared .align 4 .b8 _ZZ20MultiplicaMatricesCUPiiiS_iiS_E3B_s[4096];
	ld.param.u64 	%rd3, [_Z20MultiplicaMatricesCUPiiiS_iiS__param_0];
	ld.param.u32 	%r22, [_Z20MultiplicaMatricesCUPiiiS_iiS__param_2];
	ld.param.u64 	%rd4, [_Z20MultiplicaMatricesCUPiiiS_iiS__param_3];
	ld.param.u32 	%r23, [_Z20MultiplicaMatricesCUPiiiS_iiS__param_5];
	ld.param.u64 	%rd5, [_Z20MultiplicaMatricesCUPiiiS_iiS__param_6];
	mov.u32 	%r25, %ctaid.y;
	shl.b32 	%r26, %r25, 5;
	mov.u32 	%r1, %tid.y;
	add.s32 	%r2, %r26, %r1;
	mov.u32 	%r27, %ctaid.x;
	shl.b32 	%r3, %r27, 5;
	mov.u32 	%r4, %tid.x;
	setp.lt.s32 	%p1, %r22, 32;
	mov.b32 	%r77, 0;
	@%p1 bra 	$L__BB0_3;
	shl.b32 	%r29, %r1, 7;
	mov.u32 	%r30, _ZZ20MultiplicaMatricesCUPiiiS_iiS_E3A_s;
	add.s32 	%r5, %r30, %r29;
	shl.b32 	%r31, %r4, 2;
	add.s32 	%r6, %r5, %r31;
	mov.u32 	%r32, _ZZ20MultiplicaMatricesCUPiiiS_iiS_E3B_s;
	add.s32 	%r8, %r32, %r31;
	add.s32 	%r7, %r8, %r29;
	shr.s32 	%r33, %r22, 31;
	shr.u32 	%r34, %r33, 27;
	add.s32 	%r35, %r22, %r34;
	shr.s32 	%r36, %r35, 5;
	neg.s32 	%r75, %r36;
	mad.lo.s32 	%r74, %r22, %r2, %r4;
	mad.lo.s32 	%r37, %r1, %r23, %r4;
	add.s32 	%r73, %r37, %r3;
	shl.b32 	%r12, %r23, 5;
	cvta.to.global.u64 	%rd1, %rd3;
	cvta.to.global.u64 	%rd2, %rd4;
	mov.b32 	%r77, 0;
$L__BB0_2:
	mul.wide.u32 	%rd6, %r74, 4;
	add.s64 	%rd7, %rd1, %rd6;
	ld.global.u32 	%r38, [%rd7];
	cvt.rn.f32.s32 	%f1, %r38;
	st.shared.f32 	[%r6], %f1;
	mul.wide.u32 	%rd8, %r73, 4;
	add.s64 	%rd9, %rd2, %rd8;
	ld.global.u32 	%r39, [%rd9];
	cvt.rn.f32.s32 	%f2, %r39;
	st.shared.f32 	[%r7], %f2;
	bar.sync 	0;
	ld.shared.f32 	%f3, [%r5];
	ld.shared.f32 	%f4, [%r8];
	cvt.rn.f32.s32 	%f5, %r77;
	fma.rn.f32 	%f6, %f3, %f4, %f5;
	cvt.rzi.s32.f32 	%r40, %f6;
	ld.shared.f32 	%f7, [%r5+4];
	ld.shared.f32 	%f8, [%r8+128];
	cvt.rn.f32.s32 	%f9, %r40;
	fma.rn.f32 	%f10, %f7, %f8, %f9;
	cvt.rzi.s32.f32 	%r41, %f10;
	ld.shared.f32 	%f11, [%r5+8];
	ld.shared.f32 	%f12, [%r8+256];
	cvt.rn.f32.s32 	%f13, %r41;
	fma.rn.f32 	%f14, %f11, %f12, %f13;
	cvt.rzi.s32.f32 	%r42, %f14;
	ld.shared.f32 	%f15, [%r5+12];
	ld.shared.f32 	%f16, [%r8+384];
	cvt.rn.f32.s32 	%f17, %r42;
	fma.rn.f32 	%f18, %f15, %f16, %f17;
	cvt.rzi.s32.f32 	%r43, %f18;
	ld.shared.f32 	%f19, [%r5+16];
	ld.shared.f32 	%f20, [%r8+512];
	cvt.rn.f32.s32 	%f21, %r43;
	fma.rn.f32 	%f22, %f19, %f20, %f21;
	cvt.rzi.s32.f32 	%r44, %f22;
	ld.shared.f32 	%f23, [%r5+20];
	ld.shared.f32 	%f24, [%r8+640];
	cvt.rn.f32.s32 	%f25, %r44;
	fma.rn.f32 	%f26, %f23, %f24, %f25;
	cvt.rzi.s32.f32 	%r45, %f26;
	ld.shared.f32 	%f27, [%r5+24];
	ld.shared.f32 	%f28, [%r8+768];
	cvt.rn.f32.s32 	%f29, %r45;
	fma.rn.f32 	%f30, %f27, %f28, %f29;
	cvt.rzi.s32.f32 	%r46, %f30;
	ld.shared.f32 	%f31, [%r5+28];
	ld.shared.f32 	%f32, [%r8+896];
	cvt.rn.f32.s32 	%f33, %r46;
	fma.rn.f32 	%f34, %f31, %f32, %f33;
	cvt.rzi.s32.f32 	%r47, %f34;
	ld.shared.f32 	%f35, [%r5+32];
	ld.shared.f32 	%f36, [%r8+1024];
	cvt.rn.f32.s32 	%f37, %r47;
	fma.rn.f32 	%f38, %f35, %f36, %f37;
	cvt.rzi.s32.f32 	%r48, %f38;
	ld.shared.f32 	%f39, [%r5+36];
	ld.shared.f32 	%f40, [%r8+1152];
	cvt.rn.f32.s32 	%f41, %r48;
	fma.rn.f32 	%f42, %f39, %f40, %f41;
	cvt.rzi.s32.f32 	%r49, %f42;
	ld.shared.f32 	%f43, [%r5+40];
	ld.shared.f32 	%f44, [%r8+1280];
	cvt.rn.f32.s32 	%f45, %r49;
	fma.rn.f32 	%f46, %f43, %f44, %f45;
	cvt.rzi.s32.f32 	%r50, %f46;
	ld.shared.f32 	%f47, [%r5+44];
	ld.shared.f32 	%f48, [%r8+1408];
	cvt.rn.f32.s32 	%f49, %r50;
	fma.rn.f32 	%f50, %f47, %f48, %f49;
	cvt.rzi.s32.f32 	%r51, %f50;
	ld.shared.f32 	%f51, [%r5+48];
	ld.shared.f32 	%f52, [%r8+1536];
	cvt.rn.f32.s32 	%f53, %r51;
	fma.rn.f32 	%f54, %f51, %f52, %f53;
	cvt.rzi.s32.f32 	%r52, %f54;
	ld.shared.f32 	%f55, [%r5+52];
	ld.shared.f32 	%f56, [%r8+1664];
	cvt.rn.f32.s32 	%f57, %r52;
	fma.rn.f32 	%f58, %f55, %f56, %f57;
	cvt.rzi.s32.f32 	%r53, %f58;
	ld.shared.f32 	%f59, [%r5+56];
	ld.shared.f32 	%f60, [%r8+1792];
	cvt.rn.f32.s32 	%f61, %r53;
	fma.rn.f32 	%f62, %f59, %f60, %f61;
	cvt.rzi.s32.f32 	%r54, %f62;
	ld.shared.f32 	%f63, [%r5+60];
	ld.shared.f32 	%f64, [%r8+1920];
	cvt.rn.f32.s32 	%f65, %r54;
	fma.rn.f32 	%f66, %f63, %f64, %f65;
	cvt.rzi.s32.f32 	%r55, %f66;
	ld.shared.f32 	%f67, [%r5+64];
	ld.shared.f32 	%f68, [%r8+2048];
	cvt.rn.f32.s32 	%f69, %r55;
	fma.rn.f32 	%f70, %f67, %f68, %f69;
	cvt.rzi.s32.f32 	%r56, %f70;
	ld.shared.f32 	%f71, [%r5+68];
	ld.shared.f32 	%f72, [%r8+2176];
	cvt.rn.f32.s32 	%f73, %r56;
	fma.rn.f32 	%f74, %f71, %f72, %f73;
	cvt.rzi.s32.f32 	%r57, %f74;
	ld.shared.f32 	%f75, [%r5+72];
	ld.shared.f32 	%f76, [%r8+2304];
	cvt.rn.f32.s32 	%f77, %r57;
	fma.rn.f32 	%f78, %f75, %f76, %f77;
	cvt.rzi.s32.f32 	%r58, %f78;
	ld.shared.f32 	%f79, [%r5+76];
	ld.shared.f32 	%f80, [%r8+2432];
	cvt.rn.f32.s32 	%f81, %r58;
	fma.rn.f32 	%f82, %f79, %f80, %f81;
	cvt.rzi.s32.f32 	%r59, %f82;
	ld.shared.f32 	%f83, [%r5+80];
	ld.shared.f32 	%f84, [%r8+2560];
	cvt.rn.f32.s32 	%f85, %r59;
	fma.rn.f32 	%f86, %f83, %f84, %f85;
	cvt.rzi.s32.f32 	%r60, %f86;
	ld.shared.f32 	%f87, [%r5+84];
	ld.shared.f32 	%f88, [%r8+2688];
	cvt.rn.f32.s32 	%f89, %r60;
	fma.rn.f32 	%f90, %f87, %f88, %f89;
	cvt.rzi.s32.f32 	%r61, %f90;
	ld.shared.f32 	%f91, [%r5+88];
	ld.shared.f32 	%f92, [%r8+2816];
	cvt.rn.f32.s32 	%f93, %r61;
	fma.rn.f32 	%f94, %f91, %f92, %f93;
	cvt.rzi.s32.f32 	%r62, %f94;
	ld.shared.f32 	%f95, [%r5+92];
	ld.shared.f32 	%f96, [%r8+2944];
	cvt.rn.f32.s32 	%f97, %r62;
	fma.rn.f32 	%f98, %f95, %f96, %f97;
	cvt.rzi.s32.f32 	%r63, %f98;
	ld.shared.f32 	%f99, [%r5+96];
	ld.shared.f32 	%f100, [%r8+3072];
	cvt.rn.f32.s32 	%f101, %r63;
	fma.rn.f32 	%f102, %f99, %f100, %f101;
	cvt.rzi.s32.f32 	%r64, %f102;
	ld.shared.f32 	%f103, [%r5+100];
	ld.shared.f32 	%f104, [%r8+3200];
	cvt.rn.f32.s32 	%f105, %r64;
	fma.rn.f32 	%f106, %f103, %f104, %f105;
	cvt.rzi.s32.f32 	%r65, %f106;
	ld.shared.f32 	%f107, [%r5+104];
	ld.shared.f32 	%f108, [%r8+3328];
	cvt.rn.f32.s32 	%f109, %r65;
	fma.rn.f32 	%f110, %f107, %f108, %f109;
	cvt.rzi.s32.f32 	%r66, %f110;
	ld.shared.f32 	%f111, [%r5+108];
	ld.shared.f32 	%f112, [%r8+3456];
	cvt.rn.f32.s32 	%f113, %r66;
	fma.rn.f32 	%f114, %f111, %f112, %f113;
	cvt.rzi.s32.f32 	%r67, %f114;
	ld.shared.f32 	%f115, [%r5+112];
	ld.shared.f32 	%f116, [%r8+3584];
	cvt.rn.f32.s32 	%f117, %r67;
	fma.rn.f32 	%f118, %f115, %f116, %f117;
	cvt.rzi.s32.f32 	%r68, %f118;
	ld.shared.f32 	%f119, [%r5+116];
	ld.shared.f32 	%f120, [%r8+3712];
	cvt.rn.f32.s32 	%f121, %r68;
	fma.rn.f32 	%f122, %f119, %f120, %f121;
	cvt.rzi.s32.f32 	%r69, %f122;
	ld.shared.f32 	%f123, [%r5+120];
	ld.shared.f32 	%f124, [%r8+3840];
	cvt.rn.f32.s32 	%f125, %r69;
	fma.rn.f32 	%f126, %f123, %f124, %f125;
	cvt.rzi.s32.f32 	%r70, %f126;
	ld.shared.f32 	%f127, [%r5+124];
	ld.shared.f32 	%f128, [%r8+3968];
	cvt.rn.f32.s32 	%f129, %r70;
	fma.rn.f32 	%f130, %f127, %f128, %f129;
	cvt.rzi.s32.f32 	%r77, %f130;
	bar.sync 	0;
	add.s32 	%r75, %r75, 1;
	setp.ne.s32 	%p2, %r75, 0;
	add.s32 	%r74, %r74, 32;
	add.s32 	%r73, %r73, %r12;
	@%p2 bra 	$L__BB0_2;
$L__BB0_3:
	cvta.to.global.u64 	%rd10, %rd5;
	add.s32 	%r71, %r3, %r4;
	mad.lo.s32 	%r72, %r23, %r2, %r71;
	mul.wide.s32 	%rd11, %r72, 4;
	add.s64 	%rd12, %rd10, %rd11;
	st.global.u32 	[%rd12], %r77;
	ret;

}


// ===== COMPILED SASS (sm_100) =====

	.target	sm_100

	.elftype	@"ET_EXEC"


//--------------------- .note.nv.tkinfo           --------------------------
	.section	.note.nv.tkinfo,"",@"SHT_NOTE"
	.sectionflags	@"SHF_NOTE_NV_TKINFO"
	.tkinfo
        /*0018*/ 	.word	0x00000002
        /*0030*/ 	.string	""
        /*0030*/ 	.string	"ptxas"
        /*0030*/ 	.string	"Cuda compilation tools, release 13.0, V13.0.88"
        /*0030*/ 	.string	"Build cuda_13.0.r13.0/compiler.36424714_0"
        /*0030*/ 	.string	"-arch sm_100 -m 64 "



//--------------------- .note.nv.cuinfo           --------------------------
	.section	.note.nv.cuinfo,"",@"SHT_NOTE"
	.sectionflags	@"SHF_NOTE_NV_CUINFO"
        /*0018*/ 	.short	0x0002
        /*001a*/ 	.short	0x0064
        /*001c*/ 	.short	0x0082
	.zero		2


//--------------------- .nv.info                  --------------------------
	.section	.nv.info,"",@"SHT_CUDA_INFO"
	.align	4


	//----- nvinfo : EIATTR_REGCOUNT
	.align		4
        /*0000*/ 	.byte	0x04, 0x2f
        /*0002*/ 	.short	(.L_1 - .L_0)
	.align		4
.L_0:
        /*0004*/ 	.word	index@(_Z20MultiplicaMatricesCUPiiiS_iiS_)
        /*0008*/ 	.word	0x0000001e


	//----- nvinfo : EIATTR_FRAME_SIZE
	.align		4
.L_1:
        /*000c*/ 	.byte	0x04, 0x11
        /*000e*/ 	.short	(.L_3 - .L_2)
	.align		4
.L_2:
        /*0010*/ 	.word	index@(_Z20MultiplicaMatricesCUPiiiS_iiS_)
        /*0014*/ 	.word	0x00000000


	//----- nvinfo : EIATTR_MIN_STACK_SIZE
	.align		4
.L_3:
        /*0018*/ 	.byte	0x04, 0x12
        /*001a*/ 	.short	(.L_5 - .L_4)
	.align		4
.L_4:
        /*001c*/ 	.word	index@(_Z20MultiplicaMatricesCUPiiiS_iiS_)
        /*0020*/ 	.word	0x00000000
.L_5:


//--------------------- .nv.compat                --------------------------
	.section	.nv.compat,"",@"SHT_CUDA_COMPAT_INFO"
	.align	4
        /*0000*/ 	.byte	0x02, 0x09, 0x00, 0x00, 0x02, 0x02, 0x01, 0x00, 0x02, 0x05, 0x05, 0x00, 0x03, 0x07, 0x01, 0x01
        /*0010*/ 	.byte	0x02, 0x03, 0x00, 0x00, 0x02, 0x06, 0x01, 0x00, 0x04, 0x0b, 0x08, 0x00, 0x09, 0x00, 0x00, 0x00
        /*0020*/ 	.byte	0x00, 0x00, 0x00, 0x00


//--------------------- .nv.info._Z20MultiplicaMatricesCUPiiiS_iiS_ --------------------------
	.section	.nv.info._Z20MultiplicaMatricesCUPiiiS_iiS_,"",@"SHT_CUDA_INFO"
	.sectionflags	@""
	.align	4


	//----- nvinfo : EIATTR_CUDA_API_VERSION
	.align		4
        /*0000*/ 	.byte	0x04, 0x37
        /*0002*/ 	.short	(.L_7 - .L_6)
.L_6:
        /*0004*/ 	.word	0x00000082


	//----- nvinfo : EIATTR_KPARAM_INFO
	.align		4
.L_7:
        /*0008*/ 	.byte	0x04, 0x17
        /*000a*/ 	.short	(.L_9 - .L_8)
.L_8:
        /*000c*/ 	.word	0x00000000
        /*0010*/ 	.short	0x0006
        /*0012*/ 	.short	0x0020
        /*0014*/ 	.byte	0x00, 0xf5, 0x21, 0x00


	//----- nvinfo : EIATTR_KPARAM_INFO
	.align		4
.L_9:
        /*0018*/ 	.byte	0x04, 0x17
        /*001a*/ 	.short	(.L_11 - .L_10)
.L_10:
        /*001c*/ 	.word	0x00000000
        /*0020*/ 	.short	0x0005
        /*0022*/ 	.short	0x001c
        /*0024*/ 	.byte	0x00, 0xf0, 0x11, 0x00


	//----- nvinfo : EIATTR_KPARAM_INFO
	.align		4
.L_11:
        /*0028*/ 	.byte	0x04, 0x17
        /*002a*/ 	.short	(.L_13 - .L_12)
.L_12:
        /*002c*/ 	.word	0x00000000
        /*0030*/ 	.short	0x0004
        /*0032*/ 	.short	0x0018
        /*0034*/ 	.byte	0x00, 0xf0, 0x11, 0x00


	//----- nvinfo : EIATTR_KPARAM_INFO
	.align		4
.L_13:
        /*0038*/ 	.byte	0x04, 0x17
        /*003a*/ 	.short	(.L_15 - .L_14)
.L_14:
        /*003c*/ 	.word	0x00000000
        /*0040*/ 	.short	0x0003
        /*0042*/ 	.short	0x0010
        /*0044*/ 	.byte	0x00, 0xf5, 0x21, 0x00


	//----- nvinfo : EIATTR_KPARAM_INFO
	.align		4
.L_15:
        /*0048*/ 	.byte	0x04, 0x17
        /*004a*/ 	.short	(.L_17 - .L_16)
.L_16:
        /*004c*/ 	.word	0x00000000
        /*0050*/ 	.short	0x0002
        /*0052*/ 	.short	0x000c
        /*0054*/ 	.byte	0x00, 0xf0, 0x11, 0x00


	//----- nvinfo : EIATTR_KPARAM_INFO
	.align		4
.L_17:
        /*0058*/ 	.byte	0x04, 0x17
        /*005a*/ 	.short	(.L_19 - .L_18)
.L_18:
        /*005c*/ 	.word	0x00000000
        /*0060*/ 	.short	0x0001
        /*0062*/ 	.short	0x0008
        /*0064*/ 	.byte	0x00, 0xf0, 0x11, 0x00


	//----- nvinfo : EIATTR_KPARAM_INFO
	.align		4
.L_19:
        /*0068*/ 	.byte	0x04, 0x17
        /*006a*/ 	.short	(.L_21 - .L_20)
.L_20:
        /*006c*/ 	.word	0x00000000
        /*0070*/ 	.short	0x0000
        /*0072*/ 	.short	0x0000
        /*0074*/ 	.byte	0x00, 0xf5, 0x21, 0x00


	//----- nvinfo : EIATTR_SPARSE_MMA_MASK
	.align		4
.L_21:
        /*0078*/ 	.byte	0x03, 0x50
        /*007a*/ 	.short	0x0000


	//----- nvinfo : EIATTR_MAXREG_COUNT
	.align		4
        /*007c*/ 	.byte	0x03, 0x1b
        /*007e*/ 	.short	0x00ff


	//----- nvinfo : EIATTR_NUM_BARRIERS
	.align		4
        /*0080*/ 	.byte	0x02, 0x4c
        /*0082*/ 	.byte	0x01
	.zero		1


	//----- nvinfo : EIATTR_MERCURY_ISA_VERSION
	.align		4
        /*0084*/ 	.byte	0x03, 0x5f
        /*0086*/ 	.short	0x0101


	//----- nvinfo : EIATTR_VRC_CTA_INIT_COUNT
	.align		4
        /*0088*/ 	.byte	0x02, 0x4a
	.zero		1
	.zero		1


	//----- nvinfo : EIATTR_EXIT_INSTR_OFFSETS
	.align		4
        /*008c*/ 	.byte	0x04, 0x1c
        /*008e*/ 	.short	(.L_23 - .L_22)


	//   ....[0]....
.L_22:
        /*0090*/ 	.word	0x00000bc0


	//----- nvinfo : EIATTR_CBANK_PARAM_SIZE
	.align		4
.L_23:
        /*0094*/ 	.byte	0x03, 0x19
        /*0096*/ 	.short	0x0028


	//----- nvinfo : EIATTR_PARAM_CBANK
	.align		4
        /*0098*/ 	.byte	0x04, 0x0a
        /*009a*/ 	.short	(.L_25 - .L_24)
	.align		4
.L_24:
        /*009c*/ 	.word	index@(.nv.constant0._Z20MultiplicaMatricesCUPiiiS_iiS_)
        /*00a0*/ 	.short	0x0380
        /*00a2*/ 	.short	0x0028


	//----- nvinfo : EIATTR_SW_WAR
	.align		4
.L_25:
        /*00a4*/ 	.byte	0x04, 0x36
        /*00a6*/ 	.short	(.L_27 - .L_26)
.L_26:
        /*00a8*/ 	.word	0x00000008
.L_27:


//--------------------- .nv.callgraph             --------------------------
	.section	.nv.callgraph,"",@"SHT_CUDA_CALLGRAPH"
	.align	4
	.sectionentsize	8
	.align		4
        /*0000*/ 	.word	0x00000000
	.align		4
        /*0004*/ 	.word	0xffffffff
	.align		4
        /*0008*/ 	.word	0x00000000
	.align		4
        /*000c*/ 	.word	0xfffffffe
	.align		4
        /*0010*/ 	.word	0x00000000
	.align		4
        /*0014*/ 	.word	0xfffffffd
	.align		4
        /*0018*/ 	.word	0x00000000
	.align		4
        /*001c*/ 	.word	0xfffffffc


//--------------------- .text._Z20MultiplicaMatricesCUPiiiS_iiS_ --------------------------
	.section	.text._Z20MultiplicaMatricesCUPiiiS_iiS_,"ax",@progbits
	.align	128
        .global         _Z20MultiplicaMatricesCUPiiiS_iiS_
        .type           _Z20MultiplicaMatricesCUPiiiS_iiS_,@function
        .size           _Z20MultiplicaMatricesCUPiiiS_iiS_,(.L_x_3 - _Z20MultiplicaMatricesCUPiiiS_iiS_)
        .other          _Z20MultiplicaMatricesCUPiiiS_iiS_,@"STO_CUDA_ENTRY STV_DEFAULT"
_Z20MultiplicaMatricesCUPiiiS_iiS_:
.text._Z20MultiplicaMatricesCUPiiiS_iiS_:
[----:B------:R-:W-:Y:S01]  /*0000*/  LDC R1, c[0x0][0x37c] ;  /* 0x0000df00ff017b82 */ /* 0x000fe20000000800 */
[----:B------:R-:W0:Y:S01]  /*0010*/  S2R R20, SR_CTAID.Y ;  /* 0x0000000000147919 */ /* 0x000e220000002600 */
[----:B------:R-:W1:Y:S01]  /*0020*/  LDCU UR10, c[0x0][0x38c] ;  /* 0x00007180ff0a77ac */ /* 0x000e620008000800 */
[----:B------:R-:W-:Y:S01]  /*0030*/  HFMA2 R17, -RZ, RZ, 0, 0 ;  /* 0x00000000ff117431 */ /* 0x000fe200000001ff */
[----:B------:R-:W0:Y:S01]  /*0040*/  S2R R6, SR_TID.Y ;  /* 0x0000000000067919 */ /* 0x000e220000002200 */
[----:B------:R-:W2:Y:S01]  /*0050*/  LDCU.64 UR8, c[0x0][0x358] ;  /* 0x00006b00ff0877ac */ /* 0x000ea20008000a00 */
[----:B------:R-:W3:Y:S01]  /*0060*/  S2R R0, SR_CTAID.X ;  /* 0x0000000000007919 */ /* 0x000ee20000002500 */
[----:B------:R-:W4:Y:S01]  /*0070*/  S2R R3, SR_TID.X ;  /* 0x0000000000037919 */ /* 0x000f220000002100 */
[----:B-1----:R-:W-:Y:S01]  /*0080*/  UISETP.GE.AND UP0, UPT, UR10, 0x20, UPT ;  /* 0x000000200a00788c */ /* 0x002fe2000bf06270 */
[----:B0-----:R-:W-:-:S08]  /*0090*/  LEA R20, R20, R6, 0x5 ;  /* 0x0000000614147211 */ /* 0x001fd000078e28ff */
[----:B--2---:R-:W-:Y:S05]  /*00a0*/  BRA.U !UP0, `(.L_x_0) ;  /* 0x0000000908ac7547 */ /* 0x004fea000b800000 */
[----:B------:R-:W0:Y:S01]  /*00b0*/  S2UR UR7, SR_CgaCtaId ;  /* 0x00000000000779c3 */ /* 0x000e220000008800 */
[----:B------:R-:W-:Y:S01]  /*00c0*/  UMOV UR4, 0x400 ;  /* 0x0000040000047882 */ /* 0x000fe20000000000 */
[----:B------:R-:W-:Y:S02]  /*00d0*/  USHF.R.S32.HI UR6, URZ, 0x1f, UR10 ;  /* 0x0000001fff067899 */ /* 0x000fe4000801140a */
[----:B----4-:R-:W-:Y:S01]  /*00e0*/  IMAD R4, R20, UR10, R3 ;  /* 0x0000000a14047c24 */ /* 0x010fe2000f8e0203 */
[----:B------:R-:W-:Y:S01]  /*00f0*/  UIADD3 UR5, UPT, UPT, UR4, 0x1000, URZ ;  /* 0x0000100004057890 */ /* 0x000fe2000fffe0ff */
[----:B------:R-:W-:Y:S01]  /*0100*/  IMAD.MOV.U32 R17, RZ, RZ, RZ ;  /* 0x000000ffff117224 */ /* 0x000fe200078e00ff */
[----:B------:R-:W-:Y:S01]  /*0110*/  ULEA.HI UR6, UR6, UR10, URZ, 0x5 ;  /* 0x0000000a06067291 */ /* 0x000fe2000f8f28ff */
[----:B------:R-:W1:Y:S03]  /*0120*/  LDC R2, c[0x0][0x39c] ;  /* 0x0000e700ff027b82 */ /* 0x000e660000000800 */
[----:B------:R-:W-:-:S04]  /*0130*/  USHF.R.S32.HI UR6, URZ, 0x5, UR6 ;  /* 0x00000005ff067899 */ /* 0x000fc80008011406 */
[----:B------:R-:W-:Y:S01]  /*0140*/  UIADD3 UR6, UPT, UPT, -UR6, URZ, URZ ;  /* 0x000000ff06067290 */ /* 0x000fe2000fffe1ff */
[----:B------:R-:W2:Y:S08]  /*0150*/  LDC.64 R24, c[0x0][0x380] ;  /* 0x0000e000ff187b82 */ /* 0x000eb00000000a00 */
[----:B------:R-:W4:Y:S01]  /*0160*/  LDC.64 R22, c[0x0][0x390] ;  /* 0x0000e400ff167b82 */ /* 0x000f220000000a00 */
[----:B0-----:R-:W-:-:S02]  /*0170*/  ULEA UR4, UR7, UR4, 0x18 ;  /* 0x0000000407047291 */ /* 0x001fc4000f8ec0ff */
[----:B------:R-:W-:-:S04]  /*0180*/  ULEA UR5, UR7, UR5, 0x18 ;  /* 0x0000000507057291 */ /* 0x000fc8000f8ec0ff */
[C---:B------:R-:W-:Y:S01]  /*0190*/  LEA R18, R6.reuse, UR4, 0x7 ;  /* 0x0000000406127c11 */ /* 0x040fe2000f8e38ff */
[----:B-1----:R-:W-:Y:S01]  /*01a0*/  IMAD R5, R6, R2, R3 ;  /* 0x0000000206057224 */ /* 0x002fe200078e0203 */
[----:B------:R-:W-:-:S03]  /*01b0*/  LEA R7, R3, UR5, 0x2 ;  /* 0x0000000503077c11 */ /* 0x000fc6000f8e10ff */
[----:B------:R-:W-:Y:S01]  /*01c0*/  IMAD R16, R3, 0x4, R18 ;  /* 0x0000000403107824 */ /* 0x000fe200078e0212 */
[----:B---3--:R-:W-:Y:S02]  /*01d0*/  LEA R5, R0, R5, 0x5 ;  /* 0x0000000500057211 */ /* 0x008fe400078e28ff */
[----:B------:R-:W-:-:S07]  /*01e0*/  LEA R6, R6, R7, 0x7 ;  /* 0x0000000706067211 */ /* 0x000fce00078e38ff */
.L_x_1:
[----:B--2---:R-:W-:-:S04]  /*01f0*/  IMAD.WIDE.U32 R8, R4, 0x4, R24 ;  /* 0x0000000404087825 */ /* 0x004fc800078e0018 */
[----:B0---4-:R-:W-:Y:S02]  /*0200*/  IMAD.WIDE.U32 R10, R5, 0x4, R22 ;  /* 0x00000004050a7825 */ /* 0x011fe400078e0016 */
[----:B------:R-:W2:Y:S04]  /*0210*/  LDG.E R8, desc[UR8][R8.64] ;  /* 0x0000000808087981 */ /* 0x000ea8000c1e1900 */
[----:B------:R-:W3:Y:S01]  /*0220*/  LDG.E R10, desc[UR8][R10.64] ;  /* 0x000000080a0a7981 */ /* 0x000ee2000c1e1900 */
[----:B-1----:R-:W-:Y:S01]  /*0230*/  I2FP.F32.S32 R17, R17 ;  /* 0x0000001100117245 */ /* 0x002fe20000201400 */
[----:B------:R-:W-:Y:S01]  /*0240*/  UIADD3 UR6, UPT, UPT, UR6, 0x1, URZ ;  /* 0x0000000106067890 */ /* 0x000fe2000fffe0ff */
[----:B------:R-:W-:Y:S01]  /*0250*/  VIADD R4, R4, 0x20 ;  /* 0x0000002004047836 */ /* 0x000fe20000000000 */
[----:B------:R-:W-:-:S02]  /*0260*/  LEA R5, R2, R5, 0x5 ;  /* 0x0000000502057211 */ /* 0x000fc400078e28ff */
[----:B------:R-:W-:Y:S01]  /*0270*/  UISETP.NE.AND UP0, UPT, UR6, URZ, UPT ;  /* 0x000000ff0600728c */ /* 0x000fe2000bf05270 */
[----:B--2---:R-:W-:Y:S02]  /*0280*/  I2FP.F32.S32 R19, R8 ;  /* 0x0000000800137245 */ /* 0x004fe40000201400 */
[----:B---3--:R-:W-:-:S03]  /*0290*/  I2FP.F32.S32 R21, R10 ;  /* 0x0000000a00157245 */ /* 0x008fc60000201400 */
[----:B------:R-:W-:Y:S04]  /*02a0*/  STS [R16], R19 ;  /* 0x0000001310007388 */ /* 0x000fe80000000800 */
[----:B------:R-:W-:Y:S01]  /*02b0*/  STS [R6], R21 ;  /* 0x0000001506007388 */ /* 0x000fe20000000800 */
[----:B------:R-:W-:Y:S06]  /*02c0*/  BAR.SYNC.DEFER_BLOCKING 0x0 ;  /* 0x0000000000007b1d */ /* 0x000fec0000010000 */
[----:B------:R-:W-:Y:S04]  /*02d0*/  LDS R27, [R7] ;  /* 0x00000000071b7984 */ /* 0x000fe80000000800 */
[----:B------:R-:W0:Y:S04]  /*02e0*/  LDS.128 R12, [R18] ;  /* 0x00000000120c7984 */ /* 0x000e280000000c00 */
[----:B------:R-:W1:Y:S04]  /*02f0*/  LDS R26, [R7+0x80] ;  /* 0x00008000071a7984 */ /* 0x000e680000000800 */
[----:B------:R-:W2:Y:S04]  /*0300*/  LDS R11, [R7+0x100] ;  /* 0x00010000070b7984 */ /* 0x000ea80000000800 */
[----:B------:R-:W-:Y:S01]  /*0310*/  LDS R19, [R7+0x200] ;  /* 0x0002000007137984 */ /* 0x000fe20000000800 */
[----:B0-----:R-:W-:-:S06]  /*0320*/  FFMA R12, R12, R27, R17 ;  /* 0x0000001b0c0c7223 */ /* 0x001fcc0000000011 */
[----:B------:R-:W0:Y:S02]  /*0330*/  F2I.TRUNC.NTZ R12, R12 ;  /* 0x0000000c000c7305 */ /* 0x000e24000020f100 */
[----:B0-----:R-:W-:Y:S02]  /*0340*/  I2FP.F32.S32 R9, R12 ;  /* 0x0000000c00097245 */ /* 0x001fe40000201400 */
[----:B------:R-:W-:Y:S03]  /*0350*/  LDS R12, [R7+0x280] ;  /* 0x00028000070c7984 */ /* 0x000fe60000000800 */
[----:B-1----:R-:W-:Y:S02]  /*0360*/  FFMA R13, R26, R13, R9 ;  /* 0x0000000d1a0d7223 */ /* 0x002fe40000000009 */
[----:B------:R-:W0:Y:S04]  /*0370*/  LDS R26, [R7+0x180] ;  /* 0x00018000071a7984 */ /* 0x000e280000000800 */
[----:B------:R-:W1:Y:S02]  /*0380*/  F2I.TRUNC.NTZ R13, R13 ;  /* 0x0000000d000d7305 */ /* 0x000e64000020f100 */
[----:B-1----:R-:W-:-:S05]  /*0390*/  I2FP.F32.S32 R8, R13 ;  /* 0x0000000d00087245 */ /* 0x002fca0000201400 */
[----:B--2---:R-:W-:Y:S02]  /*03a0*/  FFMA R14, R11, R14, R8 ;  /* 0x0000000e0b0e7223 */ /* 0x004fe40000000008 */
[----:B------:R-:W1:Y:S04]  /*03b0*/  LDS.128 R8, [R18+0x10] ;  /* 0x0000100012087984 */ /* 0x000e680000000c00 */
[----:B------:R-:W2:Y:S02]  /*03c0*/  F2I.TRUNC.NTZ R14, R14 ;  /* 0x0000000e000e7305 */ /* 0x000ea4000020f100 */
[----:B--2---:R-:W-:-:S05]  /*03d0*/  I2FP.F32.S32 R17, R14 ;  /* 0x0000000e00117245 */ /* 0x004fca0000201400 */
[----:B0-----:R-:W-:Y:S02]  /*03e0*/  FFMA R15, R26, R15, R17 ;  /* 0x0000000f1a0f7223 */ /* 0x001fe40000000011 */
[----:B------:R-:W0:Y:S04]  /*03f0*/  LDS R17, [R7+0x300] ;  /* 0x0003000007117984 */ /* 0x000e280000000800 */
[----:B------:R-:W2:Y:S01]  /*0400*/  F2I.TRUNC.NTZ R15, R15 ;  /* 0x0000000f000f7305 */ /* 0x000ea2000020f100 */
[----:B------:R-:W3:Y:S01]  /*0410*/  LDS R26, [R7+0x380] ;  /* 0x00038000071a7984 */ /* 0x000ee20000000800 */
[----:B--2---:R-:W-:-:S05]  /*0420*/  I2FP.F32.S32 R13, R15 ;  /* 0x0000000f000d7245 */ /* 0x004fca0000201400 */
[----:B-1----:R-:W-:Y:S02]  /*0430*/  FFMA R8, R8, R19, R13 ;  /* 0x0000001308087223 */ /* 0x002fe4000000000d */
[----:B------:R-:W-:Y:S04]  /*0440*/  LDS R19, [R7+0x400] ;  /* 0x0004000007137984 */ /* 0x000fe80000000800 */
[----:B------:R-:W1:Y:S02]  /*0450*/  F2I.TRUNC.NTZ R8, R8 ;  /* 0x0000000800087305 */ /* 0x000e64000020f100 */
[----:B-1----:R-:W-:Y:S02]  /*0460*/  I2FP.F32.S32 R13, R8 ;  /* 0x00000008000d7245 */ /* 0x002fe40000201400 */
[----:B------:R-:W-:Y:S03]  /*0470*/  LDS R8, [R7+0x480] ;  /* 0x0004800007087984 */ /* 0x000fe60000000800 */
[----:B------:R-:W-:-:S06]  /*0480*/  FFMA R9, R12, R9, R13 ;  /* 0x000000090c097223 */ /* 0x000fcc000000000d */
[----:B------:R-:W1:Y:S02]  /*0490*/  F2I.TRUNC.NTZ R9, R9 ;  /* 0x0000000900097305 */ /* 0x000e64000020f100 */
[----:B-1----:R-:W-:-:S05]  /*04a0*/  I2FP.F32.S32 R12, R9 ;  /* 0x00000009000c7245 */ /* 0x002fca0000201400 */
[----:B0-----:R-:W-:Y:S02]  /*04b0*/  FFMA R10, R17, R10, R12 ;  /* 0x0000000a110a7223 */ /* 0x001fe4000000000c */
[----:B------:R-:W0:Y:S04]  /*04c0*/  LDS.128 R12, [R18+0x20] ;  /* 0x00002000120c7984 */ /* 0x000e280000000c00 */
[----:B------:R-:W1:Y:S02]  /*04d0*/  F2I.TRUNC.NTZ R10, R10 ;  /* 0x0000000a000a7305 */ /* 0x000e64000020f100 */
[----:B-1----:R-:W-:-:S05]  /*04e0*/  I2FP.F32.S32 R17, R10 ;  /* 0x0000000a00117245 */ /* 0x002fca0000201400 */
[----:B---3--:R-:W-:Y:S02]  /*04f0*/  FFMA R11, R26, R11, R17 ;  /* 0x0000000b1a0b7223 */ /* 0x008fe40000000011 */
[----:B------:R-:W1:Y:S04]  /*0500*/  LDS R17, [R7+0x500] ;  /* 0x0005000007117984 */ /* 0x000e680000000800 */
[----:B------:R-:W2:Y:S01]  /*0510*/  F2I.TRUNC.NTZ R11, R11 ;  /* 0x0000000b000b7305 */ /* 0x000ea2000020f100 */
[----:B------:R-:W3:Y:S01]  /*0520*/  LDS R26, [R7+0x580] ;  /* 0x00058000071a7984 */ /* 0x000ee20000000800 */
[----:B--2---:R-:W-:-:S05]  /*0530*/  I2FP.F32.S32 R9, R11 ;  /* 0x0000000b00097245 */ /* 0x004fca0000201400 */
[----:B0-----:R-:W-:Y:S02]  /*0540*/  FFMA R12, R12, R19, R9 ;  /* 0x000000130c0c7223 */ /* 0x001fe40000000009 */
[----:B------:R-:W-:Y:S04]  /*0550*/  LDS R19, [R7+0x600] ;  /* 0x0006000007137984 */ /* 0x000fe80000000800 */
[----:B------:R-:W0:Y:S02]  /*0560*/  F2I.TRUNC.NTZ R12, R12 ;  /* 0x0000000c000c7305 */ /* 0x000e24000020f100 */
[----:B0-----:R-:W-:Y:S02]  /*0570*/  I2FP.F32.S32 R9, R12 ;  /* 0x0000000c00097245 */ /* 0x001fe40000201400 */
[----:B------:R-:W-:Y:S03]  /*0580*/  LDS R12, [R7+0x680] ;  /* 0x00068000070c7984 */ /* 0x000fe60000000800 */
[----:B------:R-:W-:-:S06]  /*0590*/  FFMA R13, R8, R13, R9 ;  /* 0x0000000d080d7223 */ /* 0x000fcc0000000009 */
[----:B------:R-:W0:Y:S02]  /*05a0*/  F2I.TRUNC.NTZ R13, R13 ;  /* 0x0000000d000d7305 */ /* 0x000e24000020f100 */
[----:B0-----:R-:W-:-:S05]  /*05b0*/  I2FP.F32.S32 R8, R13 ;  /* 0x0000000d00087245 */ /* 0x001fca0000201400 */
[----:B-1----:R-:W-:Y:S02]  /*05c0*/  FFMA R14, R17, R14, R8 ;  /* 0x0000000e110e7223 */ /* 0x002fe40000000008 */
        /* <DEDUP_REMOVED lines=70> */
[----:B-1----:R-:W-:Y:S02]  /*0a30*/  I2FP.F32.S32 R17, R14 ;  /* 0x0000000e00117245 */ /* 0x002fe40000201400 */
[----:B------:R-:W-:Y:S03]  /*0a40*/  LDS R14, [R7+0xf80] ;  /* 0x000f8000070e7984 */ /* 0x000fe60000000800 */
[----:B---3--:R-:W-:-:S02]  /*0a50*/  FFMA R15, R26, R15, R17 ;  /* 0x0000000f1a0f7223 */ /* 0x008fc40000000011 */
[----:B------:R-:W1:Y:S04]  /*0a60*/  LDS R17, [R7+0xf00] ;  /* 0x000f000007117984 */ /* 0x000e680000000800 */
[----:B------:R-:W2:Y:S02]  /*0a70*/  F2I.TRUNC.NTZ R15, R15 ;  /* 0x0000000f000f7305 */ /* 0x000ea4000020f100 */
[----:B--2---:R-:W-:-:S05]  /*0a80*/  I2FP.F32.S32 R13, R15 ;  /* 0x0000000f000d7245 */ /* 0x004fca0000201400 */
[----:B0-----:R-:W-:-:S06]  /*0a90*/  FFMA R8, R8, R19, R13 ;  /* 0x0000001308087223 */ /* 0x001fcc000000000d */
[----:B------:R-:W0:Y:S02]  /*0aa0*/  F2I.TRUNC.NTZ R8, R8 ;  /* 0x0000000800087305 */ /* 0x000e24000020f100 */
[----:B0-----:R-:W-:-:S05]  /*0ab0*/  I2FP.F32.S32 R13, R8 ;  /* 0x00000008000d7245 */ /* 0x001fca0000201400 */
[----:B------:R-:W-:-:S06]  /*0ac0*/  FFMA R9, R12, R9, R13 ;  /* 0x000000090c097223 */ /* 0x000fcc000000000d */
[----:B------:R-:W0:Y:S02]  /*0ad0*/  F2I.TRUNC.NTZ R9, R9 ;  /* 0x0000000900097305 */ /* 0x000e24000020f100 */
[----:B0-----:R-:W-:-:S05]  /*0ae0*/  I2FP.F32.S32 R12, R9 ;  /* 0x00000009000c7245 */ /* 0x001fca0000201400 */
[----:B-1----:R-:W-:-:S06]  /*0af0*/  FFMA R10, R17, R10, R12 ;  /* 0x0000000a110a7223 */ /* 0x002fcc000000000c */
[----:B------:R-:W0:Y:S02]  /*0b00*/  F2I.TRUNC.NTZ R10, R10 ;  /* 0x0000000a000a7305 */ /* 0x000e24000020f100 */
[----:B0-----:R-:W-:-:S05]  /*0b10*/  I2FP.F32.S32 R13, R10 ;  /* 0x0000000a000d7245 */ /* 0x001fca0000201400 */
[----:B------:R-:W-:-:S04]  /*0b20*/  FFMA R11, R14, R11, R13 ;  /* 0x0000000b0e0b7223 */ /* 0x000fc8000000000d */
[----:B------:R0:W1:Y:S01]  /*0b30*/  F2I.TRUNC.NTZ R17, R11 ;  /* 0x0000000b00117305 */ /* 0x000062000020f100 */
[----:B------:R-:W-:Y:S06]  /*0b40*/  BAR.SYNC.DEFER_BLOCKING 0x0 ;  /* 0x0000000000007b1d */ /* 0x000fec0000010000 */
[----:B------:R-:W-:Y:S05]  /*0b50*/  BRA.U UP0, `(.L_x_1) ;  /* 0xfffffff500a47547 */ /* 0x000fea000b83ffff */
.L_x_0:
[----:B------:R-:W2:Y:S01]  /*0b60*/  LDC.64 R4, c[0x0][0x3a0] ;  /* 0x0000e800ff047b82 */ /* 0x000ea20000000a00 */
[----:B------:R-:W5:Y:S01]  /*0b70*/  LDCU UR4, c[0x0][0x39c] ;  /* 0x00007380ff0477ac */ /* 0x000f620008000800 */
[----:B---34-:R-:W-:-:S05]  /*0b80*/  LEA R3, R0, R3, 0x5 ;  /* 0x0000000300037211 */ /* 0x018fca00078e28ff */
[----:B-----5:R-:W-:-:S04]  /*0b90*/  IMAD R3, R20, UR4, R3 ;  /* 0x0000000414037c24 */ /* 0x020fc8000f8e0203 */
[----:B--2---:R-:W-:-:S05]  /*0ba0*/  IMAD.WIDE R2, R3, 0x4, R4 ;  /* 0x0000000403027825 */ /* 0x004fca00078e0204 */
[----:B-1----:R-:W-:Y:S01]  /*0bb0*/  STG.E desc[UR8][R2.64], R17 ;  /* 0x0000001102007986 */ /* 0x002fe2000c101908 */
[----:B------:R-:W-:Y:S05]  /*0bc0*/  EXIT ;  /* 0x000000000000794d */ /* 0x000fea0003800000 */
.L_x_2:
[----:B------:R-:W-:-:S00]  /*0bd0*/  BRA `(.L_x_2) ;  /* 0xfffffffc00fc7947 */ /* 0x000fc0000383ffff */
[----:B------:R-:W-:-:S00]  /*0be0*/  NOP ;  /* 0x0000000000007918 */ /* 0x000fc00000000000 */
        /* <DEDUP_REMOVED lines=9> */
.L_x_3:


//--------------------- .nv.shared._Z20MultiplicaMatricesCUPiiiS_iiS_ --------------------------
	.section	.nv.shared._Z20MultiplicaMatricesCUPiiiS_iiS_,"aw",@nobits
	.sectionflags	@""
	.align	4
.nv.shared._Z20MultiplicaMatricesCUPiiiS_iiS_:
	.zero		9216


//--------------------- .nv.shared.reserved.0     --------------------------
	.section	.nv.shared.reserved.0,"aw",@nobits
	.weak		__nv_reservedSMEM_offset_0_alias
	.size		__nv_reservedSMEM_offset_0_alias, 0, 64
	.other		__nv_reservedSMEM_offset_0_alias,@"STO_CUDA_RESERVED_SHARED STV_DEFAULT"
__nv_reservedSMEM_offset_0_alias:
	.zero		0
	.zero		64


//--------------------- .nv.constant0._Z20MultiplicaMatricesCUPiiiS_iiS_ --------------------------
	.section	.nv.constant0._Z20MultiplicaMatricesCUPiiiS_iiS_,"a",@progbits
	.sectionflags	@""
	.align	4
.nv.constant0._Z20MultiplicaMatricesCUPiiiS_iiS_:
	.zero		936


//--------------------- SYMBOLS --------------------------

	.type		.nv.reservedSmem.offset0,@object
	.size		.nv.reservedSmem.offset0,0x4
	.type		.nv.reservedSmem.cap,@object
	.size		.nv.reservedSmem.cap,0x4
